//
// Generated by NVIDIA NVVM Compiler
//
// Compiler Build ID: CL-36424714
// Cuda compilation tools, release 13.0, V13.0.88
// Based on NVVM 20.0.0
//

.version 9.0
.target sm_100
.address_size 64

	// .globl	_Z14trspta1coalescPiS_ii
// _ZZ14trspta1coalescPiS_iiE4tile has been demoted

.visible .entry _Z14trspta1coalescPiS_ii(
	.param .u64 .ptr .align 1 _Z14trspta1coalescPiS_ii_param_0,
	.param .u64 .ptr .align 1 _Z14trspta1coalescPiS_ii_param_1,
	.param .u32 _Z14trspta1coalescPiS_ii_param_2,
	.param .u32 _Z14trspta1coalescPiS_ii_param_3
)
{
	.reg .pred 	%p<7>;
	.reg .b32 	%r<32>;
	.reg .b64 	%rd<9>;
	// demoted variable
	.shared .align 4 .b8 _ZZ14trspta1coalescPiS_iiE4tile[256];
	ld.param.u64 	%rd1, [_Z14trspta1coalescPiS_ii_param_0];
	ld.param.u64 	%rd2, [_Z14trspta1coalescPiS_ii_param_1];
	ld.param.u32 	%r11, [_Z14trspta1coalescPiS_ii_param_2];
	ld.param.u32 	%r10, [_Z14trspta1coalescPiS_ii_param_3];
	mov.u32 	%r12, %ctaid.x;
	mov.u32 	%r13, %ntid.x;
	mul.lo.s32 	%r1, %r12, %r13;
	mov.u32 	%r14, %ctaid.y;
	mov.u32 	%r15, %ntid.y;
	mul.lo.s32 	%r2, %r14, %r15;
	mov.u32 	%r3, %tid.x;
	add.s32 	%r4, %r1, %r3;
	mov.u32 	%r5, %tid.y;
	add.s32 	%r16, %r2, %r5;
	setp.ge.s32 	%p1, %r4, %r10;
	setp.ge.s32 	%p2, %r16, %r11;
	or.pred  	%p3, %p1, %p2;
	@%p3 bra 	$L__BB0_2;
	cvta.to.global.u64 	%rd3, %rd1;
	mad.lo.s32 	%r17, %r10, %r16, %r4;
	mul.wide.s32 	%rd4, %r17, 4;
	add.s64 	%rd5, %rd3, %rd4;
	ld.global.u32 	%r18, [%rd5];
	shl.b32 	%r19, %r5, 5;
	mov.u32 	%r20, _ZZ14trspta1coalescPiS_iiE4tile;
	add.s32 	%r21, %r20, %r19;
	shl.b32 	%r22, %r3, 2;
	add.s32 	%r23, %r21, %r22;
	st.shared.u32 	[%r23], %r18;
$L__BB0_2:
	bar.sync 	0;
	add.s32 	%r7, %r1, %r5;
	setp.ge.u32 	%p4, %r7, %r10;
	add.s32 	%r8, %r2, %r3;
	setp.ge.u32 	%p5, %r8, %r11;
	or.pred  	%p6, %p4, %p5;
	@%p6 bra 	$L__BB0_4;
	shl.b32 	%r25, %r3, 5;
	mov.u32 	%r26, _ZZ14trspta1coalescPiS_iiE4tile;
	add.s32 	%r27, %r26, %r25;
	shl.b32 	%r28, %r5, 2;
	add.s32 	%r29, %r27, %r28;
	ld.shared.u32 	%r30, [%r29];
	mad.lo.s32 	%r31, %r11, %r7, %r8;
	cvta.to.global.u64 	%rd6, %rd2;
	mul.wide.u32 	%rd7, %r31, 4;
	add.s64 	%rd8, %rd6, %rd7;
	st.global.u32 	[%rd8], %r30;
$L__BB0_4:
	ret;

}


// ===== COMPILED SASS (sm_100) =====

	.target	sm_100

	.elftype	@"ET_EXEC"


//--------------------- .note.nv.tkinfo           --------------------------
	.section	.note.nv.tkinfo,"",@"SHT_NOTE"
	.sectionflags	@"SHF_NOTE_NV_TKINFO"
	.tkinfo
        /*0018*/ 	.word	0x00000002
        /*0030*/ 	.string	""
        /*0030*/ 	.string	"ptxas"
        /*0030*/ 	.string	"Cuda compilation tools, release 13.0, V13.0.88"
        /*0030*/ 	.string	"Build cuda_13.0.r13.0/compiler.36424714_0"
        /*0030*/ 	.string	"-arch sm_100 -m 64 "



//--------------------- .note.nv.cuinfo           --------------------------
	.section	.note.nv.cuinfo,"",@"SHT_NOTE"
	.sectionflags	@"SHF_NOTE_NV_CUINFO"
        /*0018*/ 	.short	0x0002
        /*001a*/ 	.short	0x0064
        /*001c*/ 	.short	0x0082
	.zero		2


//--------------------- .nv.info                  --------------------------
	.section	.nv.info,"",@"SHT_CUDA_INFO"
	.align	4


	//----- nvinfo : EIATTR_REGCOUNT
	.align		4
        /*0000*/ 	.byte	0x04, 0x2f
        /*0002*/ 	.short	(.L_1 - .L_0)
	.align		4
.L_0:
        /*0004*/ 	.word	index@(_Z14trspta1coalescPiS_ii)
        /*0008*/ 	.word	0x0000000e


	//----- nvinfo : EIATTR_FRAME_SIZE
	.align		4
.L_1:
        /*000c*/ 	.byte	0x04, 0x11
        /*000e*/ 	.short	(.L_3 - .L_2)
	.align		4
.L_2:
        /*0010*/ 	.word	index@(_Z14trspta1coalescPiS_ii)
        /*0014*/ 	.word	0x00000000


	//----- nvinfo : EIATTR_MIN_STACK_SIZE
	.align		4
.L_3:
        /*0018*/ 	.byte	0x04, 0x12
        /*001a*/ 	.short	(.L_5 - .L_4)
	.align		4
.L_4:
        /*001c*/ 	.word	index@(_Z14trspta1coalescPiS_ii)
        /*0020*/ 	.word	0x00000000
.L_5:


//--------------------- .nv.compat                --------------------------
	.section	.nv.compat,"",@"SHT_CUDA_COMPAT_INFO"
	.align	4
        /*0000*/ 	.byte	0x02, 0x09, 0x00, 0x00, 0x02, 0x02, 0x01, 0x00, 0x02, 0x05, 0x05, 0x00, 0x03, 0x07, 0x01, 0x01
        /*0010*/ 	.byte	0x02, 0x03, 0x00, 0x00, 0x02, 0x06, 0x01, 0x00, 0x04, 0x0b, 0x08, 0x00, 0x09, 0x00, 0x00, 0x00
        /*0020*/ 	.byte	0x00, 0x00, 0x00, 0x00


//--------------------- .nv.info._Z14trspta1coalescPiS_ii --------------------------
	.section	.nv.info._Z14trspta1coalescPiS_ii,"",@"SHT_CUDA_INFO"
	.sectionflags	@""
	.align	4


	//----- nvinfo : EIATTR_CUDA_API_VERSION
	.align		4
        /*0000*/ 	.byte	0x04, 0x37
        /*0002*/ 	.short	(.L_7 - .L_6)
.L_6:
        /*0004*/ 	.word	0x00000082


	//----- nvinfo : EIATTR_KPARAM_INFO
	.align		4
.L_7:
        /*0008*/ 	.byte	0x04, 0x17
        /*000a*/ 	.short	(.L_9 - .L_8)
.L_8:
        /*000c*/ 	.word	0x00000000
        /*0010*/ 	.short	0x0003
        /*0012*/ 	.short	0x0014
        /*0014*/ 	.byte	0x00, 0xf0, 0x11, 0x00


	//----- nvinfo : EIATTR_KPARAM_INFO
	.align		4
.L_9:
        /*0018*/ 	.byte	0x04, 0x17
        /*001a*/ 	.short	(.L_11 - .L_10)
.L_10:
        /*001c*/ 	.word	0x00000000
        /*0020*/ 	.short	0x0002
        /*0022*/ 	.short	0x0010
        /*0024*/ 	.byte	0x00, 0xf0, 0x11, 0x00


	//----- nvinfo : EIATTR_KPARAM_INFO
	.align		4
.L_11:
        /*0028*/ 	.byte	0x04, 0x17
        /*002a*/ 	.short	(.L_13 - .L_12)
.L_12:
        /*002c*/ 	.word	0x00000000
        /*0030*/ 	.short	0x0001
        /*0032*/ 	.short	0x0008
        /*0034*/ 	.byte	0x00, 0xf5, 0x21, 0x00


	//----- nvinfo : EIATTR_KPARAM_INFO
	.align		4
.L_13:
        /*0038*/ 	.byte	0x04, 0x17
        /*003a*/ 	.short	(.L_15 - .L_14)
.L_14:
        /*003c*/ 	.word	0x00000000
        /*0040*/ 	.short	0x0000
        /*0042*/ 	.short	0x0000
        /*0044*/ 	.byte	0x00, 0xf5, 0x21, 0x00


	//----- nvinfo : EIATTR_SPARSE_MMA_MASK
	.align		4
.L_15:
        /*0048*/ 	.byte	0x03, 0x50
        /*004a*/ 	.short	0x0000


	//----- nvinfo : EIATTR_MAXREG_COUNT
	.align		4
        /*004c*/ 	.byte	0x03, 0x1b
        /*004e*/ 	.short	0x00ff


	//----- nvinfo : EIATTR_NUM_BARRIERS
	.align		4
        /*0050*/ 	.byte	0x02, 0x4c
        /*0052*/ 	.byte	0x01
	.zero		1


	//----- nvinfo : EIATTR_MERCURY_ISA_VERSION
	.align		4
        /*0054*/ 	.byte	0x03, 0x5f
        /*0056*/ 	.short	0x0101


	//----- nvinfo : EIATTR_VRC_CTA_INIT_COUNT
	.align		4
        /*0058*/ 	.byte	0x02, 0x4a
	.zero		1
	.zero		1


	//----- nvinfo : EIATTR_EXIT_INSTR_OFFSETS
	.align		4
        /*005c*/ 	.byte	0x04, 0x1c
        /*005e*/ 	.short	(.L_17 - .L_16)


	//   ....[0]....
.L_16:
        /*0060*/ 	.word	0x000001e0


	//   ....[1]....
        /*0064*/ 	.word	0x00000290


	//----- nvinfo : EIATTR_CBANK_PARAM_SIZE
	.align		4
.L_17:
        /*0068*/ 	.byte	0x03, 0x19
        /*006a*/ 	.short	0x0018


	//----- nvinfo : EIATTR_PARAM_CBANK
	.align		4
        /*006c*/ 	.byte	0x04, 0x0a
        /*006e*/ 	.short	(.L_19 - .L_18)
	.align		4
.L_18:
        /*0070*/ 	.word	index@(.nv.constant0._Z14trspta1coalescPiS_ii)
        /*0074*/ 	.short	0x0380
        /*0076*/ 	.short	0x0018


	//----- nvinfo : EIATTR_SW_WAR
	.align		4
.L_19:
        /*0078*/ 	.byte	0x04, 0x36
        /*007a*/ 	.short	(.L_21 - .L_20)
.L_20:
        /*007c*/ 	.word	0x00000008
.L_21:


//--------------------- .nv.callgraph             --------------------------
	.section	.nv.callgraph,"",@"SHT_CUDA_CALLGRAPH"
	.align	4
	.sectionentsize	8
	.align		4
        /*0000*/ 	.word	0x00000000
	.align		4
        /*0004*/ 	.word	0xffffffff
	.align		4
        /*0008*/ 	.word	0x00000000
	.align		4
        /*000c*/ 	.word	0xfffffffe
	.align		4
        /*0010*/ 	.word	0x00000000
	.align		4
        /*0014*/ 	.word	0xfffffffd
	.align		4
        /*0018*/ 	.word	0x00000000
	.align		4
        /*001c*/ 	.word	0xfffffffc


//--------------------- .text._Z14trspta1coalescPiS_ii --------------------------
	.section	.text._Z14trspta1coalescPiS_ii,"ax",@progbits
	.align	128
        .global         _Z14trspta1coalescPiS_ii
        .type           _Z14trspta1coalescPiS_ii,@function
        .size           _Z14trspta1coalescPiS_ii,(.L_x_1 - _Z14trspta1coalescPiS_ii)
        .other          _Z14trspta1coalescPiS_ii,@"STO_CUDA_ENTRY STV_DEFAULT"
_Z14trspta1coalescPiS_ii:
.text._Z14trspta1coalescPiS_ii:
[----:B------:R-:W-:Y:S01]  /*0000*/  LDC R1, c[0x0][0x37c] ;  /* 0x0000df00ff017b82 */ /* 0x000fe20000000800 */
[----:B------:R-:W0:Y:S07]  /*0010*/  S2R R11, SR_TID.Y ;  /* 0x00000000000b7919 */ /* 0x000e2e0000002200 */
[----:B------:R-:W1:Y:S01]  /*0020*/  S2UR UR5, SR_CTAID.Y ;  /* 0x00000000000579c3 */ /* 0x000e620000002600 */
[----:B------:R-:W2:Y:S01]  /*0030*/  LDCU UR6, c[0x0][0x360] ;  /* 0x00006c00ff0677ac */ /* 0x000ea20008000800 */
[----:B------:R-:W3:Y:S01]  /*0040*/  S2R R9, SR_TID.X ;  /* 0x0000000000097919 */ /* 0x000ee20000002100 */
[----:B------:R-:W1:Y:S05]  /*0050*/  LDCU UR7, c[0x0][0x364] ;  /* 0x00006c80ff0777ac */ /* 0x000e6a0008000800 */
[----:B------:R-:W2:Y:S01]  /*0060*/  S2UR UR4, SR_CTAID.X ;  /* 0x00000000000479c3 */ /* 0x000ea20000002500 */
[----:B------:R-:W4:Y:S01]  /*0070*/  LDCU.64 UR8, c[0x0][0x390] ;  /* 0x00007200ff0877ac */ /* 0x000f220008000a00 */
[----:B-1----:R-:W-:-:S06]  /*0080*/  UIMAD UR5, UR5, UR7, URZ ;  /* 0x00000007050572a4 */ /* 0x002fcc000f8e02ff */
[----:B0-----:R-:W-:Y:S01]  /*0090*/  VIADD R5, R11, UR5 ;  /* 0x000000050b057c36 */ /* 0x001fe20008000000 */
[----:B--2---:R-:W-:Y:S01]  /*00a0*/  UIMAD UR4, UR4, UR6, URZ ;  /* 0x00000006040472a4 */ /* 0x004fe2000f8e02ff */
[----:B------:R-:W0:Y:S03]  /*00b0*/  LDCU.64 UR6, c[0x0][0x358] ;  /* 0x00006b00ff0677ac */ /* 0x000e260008000a00 */
[----:B----4-:R-:W-:Y:S02]  /*00c0*/  ISETP.GE.AND P0, PT, R5, UR8, PT ;  /* 0x0000000805007c0c */ /* 0x010fe4000bf06270 */
[----:B---3--:R-:W-:-:S05]  /*00d0*/  VIADD R0, R9, UR4 ;  /* 0x0000000409007c36 */ /* 0x008fca0008000000 */
[----:B------:R-:W-:-:S13]  /*00e0*/  ISETP.GE.OR P0, PT, R0, UR9, P0 ;  /* 0x0000000900007c0c */ /* 0x000fda0008706670 */
[----:B------:R-:W1:Y:S01]  /*00f0*/  @!P0 LDC.64 R2, c[0x0][0x380] ;  /* 0x0000e000ff028b82 */ /* 0x000e620000000a00 */
[----:B------:R-:W-:-:S04]  /*0100*/  @!P0 IMAD R5, R5, UR9, R0 ;  /* 0x0000000905058c24 */ /* 0x000fc8000f8e0200 */
[----:B-1----:R-:W-:-:S06]  /*0110*/  @!P0 IMAD.WIDE R2, R5, 0x4, R2 ;  /* 0x0000000405028825 */ /* 0x002fcc00078e0202 */
[----:B0-----:R-:W2:Y:S01]  /*0120*/  @!P0 LDG.E R2, desc[UR6][R2.64] ;  /* 0x0000000602028981 */ /* 0x001ea2000c1e1900 */
[----:B------:R-:W-:Y:S01]  /*0130*/  @!P0 MOV R0, 0x400 ;  /* 0x0000040000008802 */ /* 0x000fe20000000f00 */
[----:B------:R-:W-:Y:S01]  /*0140*/  VIADD R4, R11, UR4 ;  /* 0x000000040b047c36 */ /* 0x000fe20008000000 */
[----:B------:R-:W-:Y:S01]  /*0150*/  IADD3 R7, PT, PT, R9, UR5, RZ ;  /* 0x0000000509077c10 */ /* 0x000fe2000fffe0ff */
[----:B------:R-:W0:Y:S03]  /*0160*/  @!P0 S2R R5, SR_CgaCtaId ;  /* 0x0000000000058919 */ /* 0x000e260000008800 */
[----:B------:R-:W-:-:S04]  /*0170*/  ISETP.GE.U32.AND P1, PT, R7, UR8, PT ;  /* 0x0000000807007c0c */ /* 0x000fc8000bf26070 */
[----:B------:R-:W-:Y:S02]  /*0180*/  ISETP.GE.U32.OR P1, PT, R4, UR9, P1 ;  /* 0x0000000904007c0c */ /* 0x000fe40008f26470 */
[----:B0-----:R-:W-:-:S04]  /*0190*/  @!P0 LEA R0, R5, R0, 0x18 ;  /* 0x0000000005008211 */ /* 0x001fc800078ec0ff */
[----:B------:R-:W-:-:S05]  /*01a0*/  @!P0 LEA R0, R11, R0, 0x5 ;  /* 0x000000000b008211 */ /* 0x000fca00078e28ff */
[----:B------:R-:W-:-:S05]  /*01b0*/  @!P0 IMAD R5, R9, 0x4, R0 ;  /* 0x0000000409058824 */ /* 0x000fca00078e0200 */
[----:B--2---:R0:W-:Y:S01]  /*01c0*/  @!P0 STS [R5], R2 ;  /* 0x0000000205008388 */ /* 0x0041e20000000800 */
[----:B------:R-:W-:Y:S06]  /*01d0*/  BAR.SYNC.DEFER_BLOCKING 0x0 ;  /* 0x0000000000007b1d */ /* 0x000fec0000010000 */
[----:B------:R-:W-:Y:S05]  /*01e0*/  @P1 EXIT ;  /* 0x000000000000194d */ /* 0x000fea0003800000 */
[----:B------:R-:W1:Y:S01]  /*01f0*/  S2UR UR5, SR_CgaCtaId ;  /* 0x00000000000579c3 */ /* 0x000e620000008800 */
[----:B------:R-:W-:Y:S01]  /*0200*/  UMOV UR4, 0x400 ;  /* 0x0000040000047882 */ /* 0x000fe20000000000 */
[----:B------:R-:W-:-:S06]  /*0210*/  IMAD R7, R4, UR8, R7 ;  /* 0x0000000804077c24 */ /* 0x000fcc000f8e0207 */
[----:B0-----:R-:W0:Y:S01]  /*0220*/  LDC.64 R2, c[0x0][0x388] ;  /* 0x0000e200ff027b82 */ /* 0x001e220000000a00 */
[----:B-1----:R-:W-:-:S06]  /*0230*/  ULEA UR4, UR5, UR4, 0x18 ;  /* 0x0000000405047291 */ /* 0x002fcc000f8ec0ff */
[----:B------:R-:W-:Y:S01]  /*0240*/  LEA R0, R9, UR4, 0x5 ;  /* 0x0000000409007c11 */ /* 0x000fe2000f8e28ff */
[----:B0-----:R-:W-:-:S03]  /*0250*/  IMAD.WIDE.U32 R2, R7, 0x4, R2 ;  /* 0x0000000407027825 */ /* 0x001fc600078e0002 */
[----:B------:R-:W-:-:S05]  /*0260*/  LEA R0, R11, R0, 0x2 ;  /* 0x000000000b007211 */ /* 0x000fca00078e10ff */
[----:B------:R-:W0:Y:S04]  /*0270*/  LDS R5, [R0] ;  /* 0x0000000000057984 */ /* 0x000e280000000800 */
[----:B0-----:R-:W-:Y:S01]  /*0280*/  STG.E desc[UR6][R2.64], R5 ;  /* 0x0000000502007986 */ /* 0x001fe2000c101906 */
[----:B------:R-:W-:Y:S05]  /*0290*/  EXIT ;  /* 0x000000000000794d */ /* 0x000fea0003800000 */
.L_x_0:
[----:B------:R-:W-:-:S00]  /*02a0*/  BRA `(.L_x_0) ;  /* 0xfffffffc00fc7947 */ /* 0x000fc0000383ffff */
[----:B------:R-:W-:-:S00]  /*02b0*/  NOP ;  /* 0x0000000000007918 */ /* 0x000fc00000000000 */
        /* <DEDUP_REMOVED lines=12> */
.L_x_1:


//--------------------- .nv.shared._Z14trspta1coalescPiS_ii --------------------------
	.section	.nv.shared._Z14trspta1coalescPiS_ii,"aw",@nobits
	.sectionflags	@""
	.align	4
.nv.shared._Z14trspta1coalescPiS_ii:
	.zero		1280


//--------------------- .nv.shared.reserved.0     --------------------------
	.section	.nv.shared.reserved.0,"aw",@nobits
	.weak		__nv_reservedSMEM_offset_0_alias
	.size		__nv_reservedSMEM_offset_0_alias, 0, 64
	.other		__nv_reservedSMEM_offset_0_alias,@"STO_CUDA_RESERVED_SHARED STV_DEFAULT"
__nv_reservedSMEM_offset_0_alias:
	.zero		0
	.zero		64


//--------------------- .nv.constant0._Z14trspta1coalescPiS_ii --------------------------
	.section	.nv.constant0._Z14trspta1coalescPiS_ii,"a",@progbits
	.sectionflags	@""
	.align	4
.nv.constant0._Z14trspta1coalescPiS_ii:
	.zero		920


//--------------------- SYMBOLS --------------------------

	.type		.nv.reservedSmem.offset0,@object
	.size		.nv.reservedSmem.offset0,0x4
	.type		.nv.reservedSmem.cap,@object
	.size		.nv.reservedSmem.cap,0x4
